//
// Generated by NVIDIA NVVM Compiler
//
// Compiler Build ID: CL-36424714
// Cuda compilation tools, release 13.0, V13.0.88
// Based on NVVM 20.0.0
//

.version 9.0
.target sm_100
.address_size 64

	// .globl	_Z11squareArrayPfi

.visible .entry _Z11squareArrayPfi(
	.param .u64 .ptr .align 1 _Z11squareArrayPfi_param_0,
	.param .u32 _Z11squareArrayPfi_param_1
)
{
	.reg .pred 	%p<7>;
	.reg .b32 	%r<31>;
	.reg .b32 	%f<11>;
	.reg .b64 	%rd<11>;

	ld.param.u64 	%rd2, [_Z11squareArrayPfi_param_0];
	ld.param.u32 	%r12, [_Z11squareArrayPfi_param_1];
	cvta.to.global.u64 	%rd1, %rd2;
	mov.u32 	%r13, %ctaid.x;
	mov.u32 	%r14, %ntid.x;
	mov.u32 	%r15, %tid.x;
	mad.lo.s32 	%r29, %r13, %r14, %r15;
	mov.u32 	%r16, %nctaid.x;
	mul.lo.s32 	%r2, %r14, %r16;
	setp.ge.s32 	%p1, %r29, %r12;
	@%p1 bra 	$L__BB0_7;
	add.s32 	%r17, %r29, %r2;
	max.s32 	%r18, %r12, %r17;
	setp.lt.s32 	%p2, %r17, %r12;
	selp.u32 	%r19, 1, 0, %p2;
	add.s32 	%r20, %r17, %r19;
	sub.s32 	%r21, %r18, %r20;
	div.u32 	%r22, %r21, %r2;
	add.s32 	%r3, %r22, %r19;
	and.b32  	%r23, %r3, 3;
	setp.eq.s32 	%p3, %r23, 3;
	@%p3 bra 	$L__BB0_4;
	add.s32 	%r24, %r3, 1;
	and.b32  	%r25, %r24, 3;
	neg.s32 	%r27, %r25;
$L__BB0_3:
	.pragma "nounroll";
	mul.wide.s32 	%rd3, %r29, 4;
	add.s64 	%rd4, %rd1, %rd3;
	ld.global.f32 	%f1, [%rd4];
	mul.f32 	%f2, %f1, %f1;
	st.global.f32 	[%rd4], %f2;
	add.s32 	%r29, %r29, %r2;
	add.s32 	%r27, %r27, 1;
	setp.ne.s32 	%p4, %r27, 0;
	@%p4 bra 	$L__BB0_3;
$L__BB0_4:
	setp.lt.u32 	%p5, %r3, 3;
	@%p5 bra 	$L__BB0_7;
	mul.wide.s32 	%rd7, %r2, 4;
	shl.b32 	%r26, %r2, 2;
$L__BB0_6:
	mul.wide.s32 	%rd5, %r29, 4;
	add.s64 	%rd6, %rd1, %rd5;
	ld.global.f32 	%f3, [%rd6];
	mul.f32 	%f4, %f3, %f3;
	st.global.f32 	[%rd6], %f4;
	add.s64 	%rd8, %rd6, %rd7;
	ld.global.f32 	%f5, [%rd8];
	mul.f32 	%f6, %f5, %f5;
	st.global.f32 	[%rd8], %f6;
	add.s64 	%rd9, %rd8, %rd7;
	ld.global.f32 	%f7, [%rd9];
	mul.f32 	%f8, %f7, %f7;
	st.global.f32 	[%rd9], %f8;
	add.s64 	%rd10, %rd9, %rd7;
	ld.global.f32 	%f9, [%rd10];
	mul.f32 	%f10, %f9, %f9;
	st.global.f32 	[%rd10], %f10;
	add.s32 	%r29, %r26, %r29;
	setp.lt.s32 	%p6, %r29, %r12;
	@%p6 bra 	$L__BB0_6;
$L__BB0_7:
	ret;

}


// ===== COMPILED SASS (sm_100) =====

	.target	sm_100

	.elftype	@"ET_EXEC"


//--------------------- .note.nv.tkinfo           --------------------------
	.section	.note.nv.tkinfo,"",@"SHT_NOTE"
	.sectionflags	@"SHF_NOTE_NV_TKINFO"
	.tkinfo
        /*0018*/ 	.word	0x00000002
        /*0030*/ 	.string	""
        /*0030*/ 	.string	"ptxas"
        /*0030*/ 	.string	"Cuda compilation tools, release 13.0, V13.0.88"
        /*0030*/ 	.string	"Build cuda_13.0.r13.0/compiler.36424714_0"
        /*0030*/ 	.string	"-arch sm_100 -m 64 "



//--------------------- .note.nv.cuinfo           --------------------------
	.section	.note.nv.cuinfo,"",@"SHT_NOTE"
	.sectionflags	@"SHF_NOTE_NV_CUINFO"
        /*0018*/ 	.short	0x0002
        /*001a*/ 	.short	0x0064
        /*001c*/ 	.short	0x0082
	.zero		2


//--------------------- .nv.info                  --------------------------
	.section	.nv.info,"",@"SHT_CUDA_INFO"
	.align	4


	//----- nvinfo : EIATTR_REGCOUNT
	.align		4
        /*0000*/ 	.byte	0x04, 0x2f
        /*0002*/ 	.short	(.L_1 - .L_0)
	.align		4
.L_0:
        /*0004*/ 	.word	index@(_Z11squareArrayPfi)
        /*0008*/ 	.word	0x00000018


	//----- nvinfo : EIATTR_FRAME_SIZE
	.align		4
.L_1:
        /*000c*/ 	.byte	0x04, 0x11
        /*000e*/ 	.short	(.L_3 - .L_2)
	.align		4
.L_2:
        /*0010*/ 	.word	index@(_Z11squareArrayPfi)
        /*0014*/ 	.word	0x00000000


	//----- nvinfo : EIATTR_MIN_STACK_SIZE
	.align		4
.L_3:
        /*0018*/ 	.byte	0x04, 0x12
        /*001a*/ 	.short	(.L_5 - .L_4)
	.align		4
.L_4:
        /*001c*/ 	.word	index@(_Z11squareArrayPfi)
        /*0020*/ 	.word	0x00000000
.L_5:


//--------------------- .nv.compat                --------------------------
	.section	.nv.compat,"",@"SHT_CUDA_COMPAT_INFO"
	.align	4
        /*0000*/ 	.byte	0x02, 0x09, 0x00, 0x00, 0x02, 0x02, 0x01, 0x00, 0x02, 0x05, 0x05, 0x00, 0x03, 0x07, 0x01, 0x01
        /*0010*/ 	.byte	0x02, 0x03, 0x00, 0x00, 0x02, 0x06, 0x01, 0x00, 0x04, 0x0b, 0x08, 0x00, 0x09, 0x00, 0x00, 0x00
        /*0020*/ 	.byte	0x00, 0x00, 0x00, 0x00


//--------------------- .nv.info._Z11squareArrayPfi --------------------------
	.section	.nv.info._Z11squareArrayPfi,"",@"SHT_CUDA_INFO"
	.sectionflags	@""
	.align	4


	//----- nvinfo : EIATTR_CUDA_API_VERSION
	.align		4
        /*0000*/ 	.byte	0x04, 0x37
        /*0002*/ 	.short	(.L_7 - .L_6)
.L_6:
        /*0004*/ 	.word	0x00000082


	//----- nvinfo : EIATTR_KPARAM_INFO
	.align		4
.L_7:
        /*0008*/ 	.byte	0x04, 0x17
        /*000a*/ 	.short	(.L_9 - .L_8)
.L_8:
        /*000c*/ 	.word	0x00000000
        /*0010*/ 	.short	0x0001
        /*0012*/ 	.short	0x0008
        /*0014*/ 	.byte	0x00, 0xf0, 0x11, 0x00


	//----- nvinfo : EIATTR_KPARAM_INFO
	.align		4
.L_9:
        /*0018*/ 	.byte	0x04, 0x17
        /*001a*/ 	.short	(.L_11 - .L_10)
.L_10:
        /*001c*/ 	.word	0x00000000
        /*0020*/ 	.short	0x0000
        /*0022*/ 	.short	0x0000
        /*0024*/ 	.byte	0x00, 0xf5, 0x21, 0x00


	//----- nvinfo : EIATTR_SPARSE_MMA_MASK
	.align		4
.L_11:
        /*0028*/ 	.byte	0x03, 0x50
        /*002a*/ 	.short	0x0000


	//----- nvinfo : EIATTR_MAXREG_COUNT
	.align		4
        /*002c*/ 	.byte	0x03, 0x1b
        /*002e*/ 	.short	0x00ff


	//----- nvinfo : EIATTR_MERCURY_ISA_VERSION
	.align		4
        /*0030*/ 	.byte	0x03, 0x5f
        /*0032*/ 	.short	0x0101


	//----- nvinfo : EIATTR_VRC_CTA_INIT_COUNT
	.align		4
        /*0034*/ 	.byte	0x02, 0x4a
	.zero		1
	.zero		1


	//----- nvinfo : EIATTR_EXIT_INSTR_OFFSETS
	.align		4
        /*0038*/ 	.byte	0x04, 0x1c
        /*003a*/ 	.short	(.L_13 - .L_12)


	//   ....[0]....
.L_12:
        /*003c*/ 	.word	0x00000090


	//   ....[1]....
        /*0040*/ 	.word	0x00000360


	//   ....[2]....
        /*0044*/ 	.word	0x000004a0


	//----- nvinfo : EIATTR_CRS_STACK_SIZE
	.align		4
.L_13:
        /*0048*/ 	.byte	0x04, 0x1e
        /*004a*/ 	.short	(.L_15 - .L_14)
.L_14:
        /*004c*/ 	.word	0x00000000


	//----- nvinfo : EIATTR_CBANK_PARAM_SIZE
	.align		4
.L_15:
        /*0050*/ 	.byte	0x03, 0x19
        /*0052*/ 	.short	0x000c


	//----- nvinfo : EIATTR_PARAM_CBANK
	.align		4
        /*0054*/ 	.byte	0x04, 0x0a
        /*0056*/ 	.short	(.L_17 - .L_16)
	.align		4
.L_16:
        /*0058*/ 	.word	index@(.nv.constant0._Z11squareArrayPfi)
        /*005c*/ 	.short	0x0380
        /*005e*/ 	.short	0x000c


	//----- nvinfo : EIATTR_SW_WAR
	.align		4
.L_17:
        /*0060*/ 	.byte	0x04, 0x36
        /*0062*/ 	.short	(.L_19 - .L_18)
.L_18:
        /*0064*/ 	.word	0x00000008
.L_19:


//--------------------- .nv.callgraph             --------------------------
	.section	.nv.callgraph,"",@"SHT_CUDA_CALLGRAPH"
	.align	4
	.sectionentsize	8
	.align		4
        /*0000*/ 	.word	0x00000000
	.align		4
        /*0004*/ 	.word	0xffffffff
	.align		4
        /*0008*/ 	.word	0x00000000
	.align		4
        /*000c*/ 	.word	0xfffffffe
	.align		4
        /*0010*/ 	.word	0x00000000
	.align		4
        /*0014*/ 	.word	0xfffffffd
	.align		4
        /*0018*/ 	.word	0x00000000
	.align		4
        /*001c*/ 	.word	0xfffffffc


//--------------------- .text._Z11squareArrayPfi  --------------------------
	.section	.text._Z11squareArrayPfi,"ax",@progbits
	.align	128
        .global         _Z11squareArrayPfi
        .type           _Z11squareArrayPfi,@function
        .size           _Z11squareArrayPfi,(.L_x_5 - _Z11squareArrayPfi)
        .other          _Z11squareArrayPfi,@"STO_CUDA_ENTRY STV_DEFAULT"
_Z11squareArrayPfi:
.text._Z11squareArrayPfi:
[----:B------:R-:W-:Y:S01]  /*0000*/  LDC R1, c[0x0][0x37c] ;  /* 0x0000df00ff017b82 */ /* 0x000fe20000000800 */
[----:B------:R-:W0:Y:S07]  /*0010*/  S2R R5, SR_TID.X ;  /* 0x0000000000057919 */ /* 0x000e2e0000002100 */
[----:B------:R-:W0:Y:S01]  /*0020*/  S2UR UR4, SR_CTAID.X ;  /* 0x00000000000479c3 */ /* 0x000e220000002500 */
[----:B------:R-:W1:Y:S07]  /*0030*/  LDCU UR6, c[0x0][0x388] ;  /* 0x00007100ff0677ac */ /* 0x000e6e0008000800 */
[----:B------:R-:W0:Y:S01]  /*0040*/  LDC R0, c[0x0][0x360] ;  /* 0x0000d800ff007b82 */ /* 0x000e220000000800 */
[----:B------:R-:W2:Y:S01]  /*0050*/  LDCU UR5, c[0x0][0x370] ;  /* 0x00006e00ff0577ac */ /* 0x000ea20008000800 */
[----:B0-----:R-:W-:-:S02]  /*0060*/  IMAD R5, R0, UR4, R5 ;  /* 0x0000000400057c24 */ /* 0x001fc4000f8e0205 */
[----:B--2---:R-:W-:-:S03]  /*0070*/  IMAD R0, R0, UR5, RZ ;  /* 0x0000000500007c24 */ /* 0x004fc6000f8e02ff */
[----:B-1----:R-:W-:-:S13]  /*0080*/  ISETP.GE.AND P0, PT, R5, UR6, PT ;  /* 0x0000000605007c0c */ /* 0x002fda000bf06270 */
[----:B------:R-:W-:Y:S05]  /*0090*/  @P0 EXIT ;  /* 0x000000000000094d */ /* 0x000fea0003800000 */
[----:B------:R-:W0:Y:S01]  /*00a0*/  I2F.U32.RP R8, R0 ;  /* 0x0000000000087306 */ /* 0x000e220000209000 */
[C---:B------:R-:W-:Y:S01]  /*00b0*/  IADD3 R4, PT, PT, R0.reuse, R5, RZ ;  /* 0x0000000500047210 */ /* 0x040fe20007ffe0ff */
[----:B------:R-:W-:Y:S01]  /*00c0*/  IMAD.MOV R9, RZ, RZ, -R0 ;  /* 0x000000ffff097224 */ /* 0x000fe200078e0a00 */
[----:B------:R-:W-:Y:S01]  /*00d0*/  ISETP.NE.U32.AND P2, PT, R0, RZ, PT ;  /* 0x000000ff0000720c */ /* 0x000fe20003f45070 */
[----:B------:R-:W1:Y:S01]  /*00e0*/  LDCU.64 UR4, c[0x0][0x358] ;  /* 0x00006b00ff0477ac */ /* 0x000e620008000a00 */
[C---:B------:R-:W-:Y:S01]  /*00f0*/  ISETP.GE.AND P0, PT, R4.reuse, UR6, PT ;  /* 0x0000000604007c0c */ /* 0x040fe2000bf06270 */
[----:B------:R-:W-:Y:S01]  /*0100*/  BSSY.RECONVERGENT B0, `(.L_x_0) ;  /* 0x0000025000007945 */ /* 0x000fe20003800200 */
[----:B------:R-:W-:Y:S02]  /*0110*/  VIMNMX R7, PT, PT, R4, UR6, !PT ;  /* 0x0000000604077c48 */ /* 0x000fe4000ffe0100 */
[----:B------:R-:W-:-:S04]  /*0120*/  SEL R6, RZ, 0x1, P0 ;  /* 0x00000001ff067807 */ /* 0x000fc80000000000 */
[----:B------:R-:W-:Y:S01]  /*0130*/  IADD3 R7, PT, PT, R7, -R4, -R6 ;  /* 0x8000000407077210 */ /* 0x000fe20007ffe806 */
[----:B0-----:R-:W0:Y:S02]  /*0140*/  MUFU.RCP R8, R8 ;  /* 0x0000000800087308 */ /* 0x001e240000001000 */
[----:B0-----:R-:W-:-:S06]  /*0150*/  IADD3 R2, PT, PT, R8, 0xffffffe, RZ ;  /* 0x0ffffffe08027810 */ /* 0x001fcc0007ffe0ff */
[----:B------:R0:W2:Y:S02]  /*0160*/  F2I.FTZ.U32.TRUNC.NTZ R3, R2 ;  /* 0x0000000200037305 */ /* 0x0000a4000021f000 */
[----:B0-----:R-:W-:Y:S02]  /*0170*/  IMAD.MOV.U32 R2, RZ, RZ, RZ ;  /* 0x000000ffff027224 */ /* 0x001fe400078e00ff */
[----:B--2---:R-:W-:-:S04]  /*0180*/  IMAD R9, R9, R3, RZ ;  /* 0x0000000309097224 */ /* 0x004fc800078e02ff */
[----:B------:R-:W-:-:S06]  /*0190*/  IMAD.HI.U32 R8, R3, R9, R2 ;  /* 0x0000000903087227 */ /* 0x000fcc00078e0002 */
[----:B------:R-:W-:-:S05]  /*01a0*/  IMAD.HI.U32 R9, R8, R7, RZ ;  /* 0x0000000708097227 */ /* 0x000fca00078e00ff */
[----:B------:R-:W-:-:S05]  /*01b0*/  IADD3 R2, PT, PT, -R9, RZ, RZ ;  /* 0x000000ff09027210 */ /* 0x000fca0007ffe1ff */
[----:B------:R-:W-:Y:S02]  /*01c0*/  IMAD R7, R0, R2, R7 ;  /* 0x0000000200077224 */ /* 0x000fe400078e0207 */
[----:B------:R-:W0:Y:S03]  /*01d0*/  LDC.64 R2, c[0x0][0x380] ;  /* 0x0000e000ff027b82 */ /* 0x000e260000000a00 */
[----:B------:R-:W-:-:S13]  /*01e0*/  ISETP.GE.U32.AND P0, PT, R7, R0, PT ;  /* 0x000000000700720c */ /* 0x000fda0003f06070 */
[----:B------:R-:W-:Y:S01]  /*01f0*/  @P0 IMAD.IADD R7, R7, 0x1, -R0 ;  /* 0x0000000107070824 */ /* 0x000fe200078e0a00 */
[----:B------:R-:W-:-:S04]  /*0200*/  @P0 IADD3 R9, PT, PT, R9, 0x1, RZ ;  /* 0x0000000109090810 */ /* 0x000fc80007ffe0ff */
[----:B------:R-:W-:-:S13]  /*0210*/  ISETP.GE.U32.AND P1, PT, R7, R0, PT ;  /* 0x000000000700720c */ /* 0x000fda0003f26070 */
[----:B------:R-:W-:Y:S01]  /*0220*/  @P1 VIADD R9, R9, 0x1 ;  /* 0x0000000109091836 */ /* 0x000fe20000000000 */
[----:B------:R-:W-:-:S04]  /*0230*/  @!P2 LOP3.LUT R9, RZ, R0, RZ, 0x33, !PT ;  /* 0x00000000ff09a212 */ /* 0x000fc800078e33ff */
[----:B------:R-:W-:-:S04]  /*0240*/  IADD3 R4, PT, PT, R6, R9, RZ ;  /* 0x0000000906047210 */ /* 0x000fc80007ffe0ff */
[C---:B------:R-:W-:Y:S02]  /*0250*/  LOP3.LUT R6, R4.reuse, 0x3, RZ, 0xc0, !PT ;  /* 0x0000000304067812 */ /* 0x040fe400078ec0ff */
[----:B------:R-:W-:Y:S02]  /*0260*/  ISETP.GE.U32.AND P1, PT, R4, 0x3, PT ;  /* 0x000000030400780c */ /* 0x000fe40003f26070 */
[----:B------:R-:W-:-:S13]  /*0270*/  ISETP.NE.AND P0, PT, R6, 0x3, PT ;  /* 0x000000030600780c */ /* 0x000fda0003f05270 */
[----:B01----:R-:W-:Y:S05]  /*0280*/  @!P0 BRA `(.L_x_1) ;  /* 0x0000000000308947 */ /* 0x003fea0003800000 */
[----:B------:R-:W0:Y:S01]  /*0290*/  LDC.64 R8, c[0x0][0x380] ;  /* 0x0000e000ff087b82 */ /* 0x000e220000000a00 */
[----:B------:R-:W-:-:S05]  /*02a0*/  VIADD R4, R4, 0x1 ;  /* 0x0000000104047836 */ /* 0x000fca0000000000 */
[----:B------:R-:W-:-:S04]  /*02b0*/  LOP3.LUT R4, R4, 0x3, RZ, 0xc0, !PT ;  /* 0x0000000304047812 */ /* 0x000fc800078ec0ff */
[----:B------:R-:W-:-:S07]  /*02c0*/  IADD3 R4, PT, PT, -R4, RZ, RZ ;  /* 0x000000ff04047210 */ /* 0x000fce0007ffe1ff */
.L_x_2:
[----:B01----:R-:W-:-:S05]  /*02d0*/  IMAD.WIDE R6, R5, 0x4, R8 ;  /* 0x0000000405067825 */ /* 0x003fca00078e0208 */
[----:B------:R-:W2:Y:S01]  /*02e0*/  LDG.E R10, desc[UR4][R6.64] ;  /* 0x00000004060a7981 */ /* 0x000ea2000c1e1900 */
[----:B------:R-:W-:Y:S01]  /*02f0*/  VIADD R4, R4, 0x1 ;  /* 0x0000000104047836 */ /* 0x000fe20000000000 */
[----:B------:R-:W-:-:S04]  /*0300*/  IADD3 R5, PT, PT, R0, R5, RZ ;  /* 0x0000000500057210 */ /* 0x000fc80007ffe0ff */
[----:B------:R-:W-:Y:S01]  /*0310*/  ISETP.NE.AND P0, PT, R4, RZ, PT ;  /* 0x000000ff0400720c */ /* 0x000fe20003f05270 */
[----:B--2---:R-:W-:-:S05]  /*0320*/  FMUL R11, R10, R10 ;  /* 0x0000000a0a0b7220 */ /* 0x004fca0000400000 */
[----:B------:R1:W-:Y:S07]  /*0330*/  STG.E desc[UR4][R6.64], R11 ;  /* 0x0000000b06007986 */ /* 0x0003ee000c101904 */
[----:B------:R-:W-:Y:S05]  /*0340*/  @P0 BRA `(.L_x_2) ;  /* 0xfffffffc00e00947 */ /* 0x000fea000383ffff */
.L_x_1:
[----:B------:R-:W-:Y:S05]  /*0350*/  BSYNC.RECONVERGENT B0 ;  /* 0x0000000000007941 */ /* 0x000fea0003800200 */
.L_x_0:
[----:B------:R-:W-:Y:S05]  /*0360*/  @!P1 EXIT ;  /* 0x000000000000994d */ /* 0x000fea0003800000 */
.L_x_3:
[----:B0-----:R-:W-:-:S05]  /*0370*/  IMAD.WIDE R12, R5, 0x4, R2 ;  /* 0x00000004050c7825 */ /* 0x001fca00078e0202 */
[----:B------:R-:W2:Y:S01]  /*0380*/  LDG.E R4, desc[UR4][R12.64] ;  /* 0x000000040c047981 */ /* 0x000ea2000c1e1900 */
[----:B-1----:R-:W-:-:S04]  /*0390*/  IMAD.WIDE R6, R0, 0x4, R12 ;  /* 0x0000000400067825 */ /* 0x002fc800078e020c */
[----:B--2---:R-:W-:-:S05]  /*03a0*/  FMUL R15, R4, R4 ;  /* 0x00000004040f7220 */ /* 0x004fca0000400000 */
[----:B------:R0:W-:Y:S04]  /*03b0*/  STG.E desc[UR4][R12.64], R15 ;  /* 0x0000000f0c007986 */ /* 0x0001e8000c101904 */
[----:B------:R-:W2:Y:S01]  /*03c0*/  LDG.E R4, desc[UR4][R6.64] ;  /* 0x0000000406047981 */ /* 0x000ea2000c1e1900 */
[----:B------:R-:W-:-:S04]  /*03d0*/  IMAD.WIDE R8, R0, 0x4, R6 ;  /* 0x0000000400087825 */ /* 0x000fc800078e0206 */
[----:B--2---:R-:W-:-:S05]  /*03e0*/  FMUL R17, R4, R4 ;  /* 0x0000000404117220 */ /* 0x004fca0000400000 */
[----:B------:R0:W-:Y:S04]  /*03f0*/  STG.E desc[UR4][R6.64], R17 ;  /* 0x0000001106007986 */ /* 0x0001e8000c101904 */
[----:B------:R-:W2:Y:S01]  /*0400*/  LDG.E R4, desc[UR4][R8.64] ;  /* 0x0000000408047981 */ /* 0x000ea2000c1e1900 */
[----:B------:R-:W-:-:S04]  /*0410*/  IMAD.WIDE R10, R0, 0x4, R8 ;  /* 0x00000004000a7825 */ /* 0x000fc800078e0208 */
[----:B--2---:R-:W-:-:S05]  /*0420*/  FMUL R19, R4, R4 ;  /* 0x0000000404137220 */ /* 0x004fca0000400000 */
[----:B------:R0:W-:Y:S04]  /*0430*/  STG.E desc[UR4][R8.64], R19 ;  /* 0x0000001308007986 */ /* 0x0001e8000c101904 */
[----:B------:R-:W2:Y:S01]  /*0440*/  LDG.E R4, desc[UR4][R10.64] ;  /* 0x000000040a047981 */ /* 0x000ea2000c1e1900 */
[----:B------:R-:W-:-:S04]  /*0450*/  LEA R5, R0, R5, 0x2 ;  /* 0x0000000500057211 */ /* 0x000fc800078e10ff */
[----:B------:R-:W-:Y:S01]  /*0460*/  ISETP.GE.AND P0, PT, R5, UR6, PT ;  /* 0x0000000605007c0c */ /* 0x000fe2000bf06270 */
[----:B--2---:R-:W-:-:S05]  /*0470*/  FMUL R21, R4, R4 ;  /* 0x0000000404157220 */ /* 0x004fca0000400000 */
[----:B------:R0:W-:Y:S07]  /*0480*/  STG.E desc[UR4][R10.64], R21 ;  /* 0x000000150a007986 */ /* 0x0001ee000c101904 */
[----:B------:R-:W-:Y:S05]  /*0490*/  @!P0 BRA `(.L_x_3) ;  /* 0xfffffffc00b48947 */ /* 0x000fea000383ffff */
[----:B------:R-:W-:Y:S05]  /*04a0*/  EXIT ;  /* 0x000000000000794d */ /* 0x000fea0003800000 */
.L_x_4:
[----:B------:R-:W-:-:S00]  /*04b0*/  BRA `(.L_x_4) ;  /* 0xfffffffc00fc7947 */ /* 0x000fc0000383ffff */
[----:B------:R-:W-:-:S00]  /*04c0*/  NOP ;  /* 0x0000000000007918 */ /* 0x000fc00000000000 */
        /* <DEDUP_REMOVED lines=11> */
.L_x_5:


//--------------------- .nv.shared.reserved.0     --------------------------
	.section	.nv.shared.reserved.0,"aw",@nobits
	.weak		__nv_reservedSMEM_offset_0_alias
	.size		__nv_reservedSMEM_offset_0_alias, 0, 64
	.other		__nv_reservedSMEM_offset_0_alias,@"STO_CUDA_RESERVED_SHARED STV_DEFAULT"
__nv_reservedSMEM_offset_0_alias:
	.zero		0
	.zero		64


//--------------------- .nv.constant0._Z11squareArrayPfi --------------------------
	.section	.nv.constant0._Z11squareArrayPfi,"a",@progbits
	.sectionflags	@""
	.align	4
.nv.constant0._Z11squareArrayPfi:
	.zero		908


//--------------------- SYMBOLS --------------------------

	.type		.nv.reservedSmem.offset0,@object
	.size		.nv.reservedSmem.offset0,0x4
